//
// Generated by NVIDIA NVVM Compiler
//
// Compiler Build ID: CL-36424714
// Cuda compilation tools, release 13.0, V13.0.88
// Based on NVVM 20.0.0
//

.version 9.0
.target sm_100
.address_size 64

	// .globl	_Z17matrixMultiplyGPUPfS_S_i
// _ZZ17matrixMultiplyGPUPfS_S_iE4ds_A has been demoted
// _ZZ17matrixMultiplyGPUPfS_S_iE4ds_B has been demoted

.visible .entry _Z17matrixMultiplyGPUPfS_S_i(
	.param .u64 .ptr .align 1 _Z17matrixMultiplyGPUPfS_S_i_param_0,
	.param .u64 .ptr .align 1 _Z17matrixMultiplyGPUPfS_S_i_param_1,
	.param .u64 .ptr .align 1 _Z17matrixMultiplyGPUPfS_S_i_param_2,
	.param .u32 _Z17matrixMultiplyGPUPfS_S_i_param_3
)
{
	.reg .pred 	%p<10>;
	.reg .b32 	%r<42>;
	.reg .b32 	%f<63>;
	.reg .b64 	%rd<13>;
	// demoted variable
	.shared .align 4 .b8 _ZZ17matrixMultiplyGPUPfS_S_iE4ds_A[1024];
	// demoted variable
	.shared .align 4 .b8 _ZZ17matrixMultiplyGPUPfS_S_iE4ds_B[1024];
	ld.param.u64 	%rd4, [_Z17matrixMultiplyGPUPfS_S_i_param_0];
	ld.param.u64 	%rd5, [_Z17matrixMultiplyGPUPfS_S_i_param_1];
	ld.param.u64 	%rd6, [_Z17matrixMultiplyGPUPfS_S_i_param_2];
	ld.param.u32 	%r24, [_Z17matrixMultiplyGPUPfS_S_i_param_3];
	mov.u32 	%r25, %ctaid.x;
	mov.u32 	%r26, %ctaid.y;
	mov.u32 	%r37, %tid.x;
	mov.u32 	%r39, %tid.y;
	shl.b32 	%r27, %r26, 4;
	add.s32 	%r3, %r27, %r39;
	shl.b32 	%r4, %r25, 4;
	add.s32 	%r5, %r4, %r37;
	setp.lt.s32 	%p1, %r24, 1;
	mov.f32 	%f62, 0f00000000;
	@%p1 bra 	$L__BB0_7;
	add.s32 	%r28, %r24, 15;
	shr.u32 	%r29, %r28, 4;
	shl.b32 	%r30, %r39, 6;
	mov.u32 	%r31, _ZZ17matrixMultiplyGPUPfS_S_iE4ds_A;
	add.s32 	%r6, %r31, %r30;
	shl.b32 	%r32, %r37, 2;
	add.s32 	%r7, %r6, %r32;
	mov.u32 	%r33, _ZZ17matrixMultiplyGPUPfS_S_iE4ds_B;
	add.s32 	%r9, %r33, %r32;
	add.s32 	%r8, %r9, %r30;
	neg.s32 	%r41, %r29;
	mad.lo.s32 	%r34, %r39, %r24, %r37;
	add.s32 	%r40, %r34, %r4;
	shl.b32 	%r12, %r24, 4;
	mad.lo.s32 	%r38, %r24, %r3, %r37;
	cvta.to.global.u64 	%rd1, %rd4;
	cvta.to.global.u64 	%rd2, %rd5;
	mov.f32 	%f62, 0f00000000;
$L__BB0_2:
	setp.ge.u32 	%p2, %r3, %r24;
	mul.wide.s32 	%rd7, %r38, 4;
	add.s64 	%rd3, %rd1, %rd7;
	setp.ge.s32 	%p3, %r37, %r24;
	mov.f32 	%f60, 0f00000000;
	or.pred  	%p4, %p2, %p3;
	@%p4 bra 	$L__BB0_4;
	ld.global.f32 	%f60, [%rd3];
$L__BB0_4:
	setp.ge.u32 	%p5, %r5, %r24;
	st.shared.f32 	[%r7], %f60;
	setp.ge.s32 	%p6, %r39, %r24;
	mov.f32 	%f61, 0f00000000;
	or.pred  	%p7, %p5, %p6;
	@%p7 bra 	$L__BB0_6;
	mul.wide.u32 	%rd8, %r40, 4;
	add.s64 	%rd9, %rd2, %rd8;
	ld.global.f32 	%f61, [%rd9];
$L__BB0_6:
	st.shared.f32 	[%r8], %f61;
	bar.sync 	0;
	ld.shared.f32 	%f12, [%r6];
	ld.shared.f32 	%f13, [%r9];
	fma.rn.f32 	%f14, %f12, %f13, %f62;
	ld.shared.f32 	%f15, [%r6+4];
	ld.shared.f32 	%f16, [%r9+64];
	fma.rn.f32 	%f17, %f15, %f16, %f14;
	ld.shared.f32 	%f18, [%r6+8];
	ld.shared.f32 	%f19, [%r9+128];
	fma.rn.f32 	%f20, %f18, %f19, %f17;
	ld.shared.f32 	%f21, [%r6+12];
	ld.shared.f32 	%f22, [%r9+192];
	fma.rn.f32 	%f23, %f21, %f22, %f20;
	ld.shared.f32 	%f24, [%r6+16];
	ld.shared.f32 	%f25, [%r9+256];
	fma.rn.f32 	%f26, %f24, %f25, %f23;
	ld.shared.f32 	%f27, [%r6+20];
	ld.shared.f32 	%f28, [%r9+320];
	fma.rn.f32 	%f29, %f27, %f28, %f26;
	ld.shared.f32 	%f30, [%r6+24];
	ld.shared.f32 	%f31, [%r9+384];
	fma.rn.f32 	%f32, %f30, %f31, %f29;
	ld.shared.f32 	%f33, [%r6+28];
	ld.shared.f32 	%f34, [%r9+448];
	fma.rn.f32 	%f35, %f33, %f34, %f32;
	ld.shared.f32 	%f36, [%r6+32];
	ld.shared.f32 	%f37, [%r9+512];
	fma.rn.f32 	%f38, %f36, %f37, %f35;
	ld.shared.f32 	%f39, [%r6+36];
	ld.shared.f32 	%f40, [%r9+576];
	fma.rn.f32 	%f41, %f39, %f40, %f38;
	ld.shared.f32 	%f42, [%r6+40];
	ld.shared.f32 	%f43, [%r9+640];
	fma.rn.f32 	%f44, %f42, %f43, %f41;
	ld.shared.f32 	%f45, [%r6+44];
	ld.shared.f32 	%f46, [%r9+704];
	fma.rn.f32 	%f47, %f45, %f46, %f44;
	ld.shared.f32 	%f48, [%r6+48];
	ld.shared.f32 	%f49, [%r9+768];
	fma.rn.f32 	%f50, %f48, %f49, %f47;
	ld.shared.f32 	%f51, [%r6+52];
	ld.shared.f32 	%f52, [%r9+832];
	fma.rn.f32 	%f53, %f51, %f52, %f50;
	ld.shared.f32 	%f54, [%r6+56];
	ld.shared.f32 	%f55, [%r9+896];
	fma.rn.f32 	%f56, %f54, %f55, %f53;
	ld.shared.f32 	%f57, [%r6+60];
	ld.shared.f32 	%f58, [%r9+960];
	fma.rn.f32 	%f62, %f57, %f58, %f56;
	bar.sync 	0;
	add.s32 	%r41, %r41, 1;
	setp.ne.s32 	%p8, %r41, 0;
	add.s32 	%r40, %r40, %r12;
	add.s32 	%r39, %r39, 16;
	add.s32 	%r38, %r38, 16;
	add.s32 	%r37, %r37, 16;
	@%p8 bra 	$L__BB0_2;
$L__BB0_7:
	max.s32 	%r35, %r3, %r5;
	setp.ge.s32 	%p9, %r35, %r24;
	@%p9 bra 	$L__BB0_9;
	mad.lo.s32 	%r36, %r24, %r3, %r5;
	cvta.to.global.u64 	%rd10, %rd6;
	mul.wide.u32 	%rd11, %r36, 4;
	add.s64 	%rd12, %rd10, %rd11;
	st.global.f32 	[%rd12], %f62;
$L__BB0_9:
	ret;

}


// ===== COMPILED SASS (sm_100) =====

	.target	sm_100

	.elftype	@"ET_EXEC"


//--------------------- .note.nv.tkinfo           --------------------------
	.section	.note.nv.tkinfo,"",@"SHT_NOTE"
	.sectionflags	@"SHF_NOTE_NV_TKINFO"
	.tkinfo
        /*0018*/ 	.word	0x00000002
        /*0030*/ 	.string	""
        /*0030*/ 	.string	"ptxas"
        /*0030*/ 	.string	"Cuda compilation tools, release 13.0, V13.0.88"
        /*0030*/ 	.string	"Build cuda_13.0.r13.0/compiler.36424714_0"
        /*0030*/ 	.string	"-arch sm_100 -m 64 "



//--------------------- .note.nv.cuinfo           --------------------------
	.section	.note.nv.cuinfo,"",@"SHT_NOTE"
	.sectionflags	@"SHF_NOTE_NV_CUINFO"
        /*0018*/ 	.short	0x0002
        /*001a*/ 	.short	0x0064
        /*001c*/ 	.short	0x0082
	.zero		2


//--------------------- .nv.info                  --------------------------
	.section	.nv.info,"",@"SHT_CUDA_INFO"
	.align	4


	//----- nvinfo : EIATTR_REGCOUNT
	.align		4
        /*0000*/ 	.byte	0x04, 0x2f
        /*0002*/ 	.short	(.L_1 - .L_0)
	.align		4
.L_0:
        /*0004*/ 	.word	index@(_Z17matrixMultiplyGPUPfS_S_i)
        /*0008*/ 	.word	0x00000020


	//----- nvinfo : EIATTR_FRAME_SIZE
	.align		4
.L_1:
        /*000c*/ 	.byte	0x04, 0x11
        /*000e*/ 	.short	(.L_3 - .L_2)
	.align		4
.L_2:
        /*0010*/ 	.word	index@(_Z17matrixMultiplyGPUPfS_S_i)
        /*0014*/ 	.word	0x00000000


	//----- nvinfo : EIATTR_MIN_STACK_SIZE
	.align		4
.L_3:
        /*0018*/ 	.byte	0x04, 0x12
        /*001a*/ 	.short	(.L_5 - .L_4)
	.align		4
.L_4:
        /*001c*/ 	.word	index@(_Z17matrixMultiplyGPUPfS_S_i)
        /*0020*/ 	.word	0x00000000
.L_5:


//--------------------- .nv.compat                --------------------------
	.section	.nv.compat,"",@"SHT_CUDA_COMPAT_INFO"
	.align	4
        /*0000*/ 	.byte	0x02, 0x09, 0x00, 0x00, 0x02, 0x02, 0x01, 0x00, 0x02, 0x05, 0x05, 0x00, 0x03, 0x07, 0x01, 0x01
        /*0010*/ 	.byte	0x02, 0x03, 0x00, 0x00, 0x02, 0x06, 0x01, 0x00, 0x04, 0x0b, 0x08, 0x00, 0x09, 0x00, 0x00, 0x00
        /*0020*/ 	.byte	0x00, 0x00, 0x00, 0x00


//--------------------- .nv.info._Z17matrixMultiplyGPUPfS_S_i --------------------------
	.section	.nv.info._Z17matrixMultiplyGPUPfS_S_i,"",@"SHT_CUDA_INFO"
	.sectionflags	@""
	.align	4


	//----- nvinfo : EIATTR_CUDA_API_VERSION
	.align		4
        /*0000*/ 	.byte	0x04, 0x37
        /*0002*/ 	.short	(.L_7 - .L_6)
.L_6:
        /*0004*/ 	.word	0x00000082


	//----- nvinfo : EIATTR_KPARAM_INFO
	.align		4
.L_7:
        /*0008*/ 	.byte	0x04, 0x17
        /*000a*/ 	.short	(.L_9 - .L_8)
.L_8:
        /*000c*/ 	.word	0x00000000
        /*0010*/ 	.short	0x0003
        /*0012*/ 	.short	0x0018
        /*0014*/ 	.byte	0x00, 0xf0, 0x11, 0x00


	//----- nvinfo : EIATTR_KPARAM_INFO
	.align		4
.L_9:
        /*0018*/ 	.byte	0x04, 0x17
        /*001a*/ 	.short	(.L_11 - .L_10)
.L_10:
        /*001c*/ 	.word	0x00000000
        /*0020*/ 	.short	0x0002
        /*0022*/ 	.short	0x0010
        /*0024*/ 	.byte	0x00, 0xf5, 0x21, 0x00


	//----- nvinfo : EIATTR_KPARAM_INFO
	.align		4
.L_11:
        /*0028*/ 	.byte	0x04, 0x17
        /*002a*/ 	.short	(.L_13 - .L_12)
.L_12:
        /*002c*/ 	.word	0x00000000
        /*0030*/ 	.short	0x0001
        /*0032*/ 	.short	0x0008
        /*0034*/ 	.byte	0x00, 0xf5, 0x21, 0x00


	//----- nvinfo : EIATTR_KPARAM_INFO
	.align		4
.L_13:
        /*0038*/ 	.byte	0x04, 0x17
        /*003a*/ 	.short	(.L_15 - .L_14)
.L_14:
        /*003c*/ 	.word	0x00000000
        /*0040*/ 	.short	0x0000
        /*0042*/ 	.short	0x0000
        /*0044*/ 	.byte	0x00, 0xf5, 0x21, 0x00


	//----- nvinfo : EIATTR_SPARSE_MMA_MASK
	.align		4
.L_15:
        /*0048*/ 	.byte	0x03, 0x50
        /*004a*/ 	.short	0x0000


	//----- nvinfo : EIATTR_MAXREG_COUNT
	.align		4
        /*004c*/ 	.byte	0x03, 0x1b
        /*004e*/ 	.short	0x00ff


	//----- nvinfo : EIATTR_NUM_BARRIERS
	.align		4
        /*0050*/ 	.byte	0x02, 0x4c
        /*0052*/ 	.byte	0x01
	.zero		1


	//----- nvinfo : EIATTR_MERCURY_ISA_VERSION
	.align		4
        /*0054*/ 	.byte	0x03, 0x5f
        /*0056*/ 	.short	0x0101


	//----- nvinfo : EIATTR_VRC_CTA_INIT_COUNT
	.align		4
        /*0058*/ 	.byte	0x02, 0x4a
	.zero		1
	.zero		1


	//----- nvinfo : EIATTR_EXIT_INSTR_OFFSETS
	.align		4
        /*005c*/ 	.byte	0x04, 0x1c
        /*005e*/ 	.short	(.L_17 - .L_16)


	//   ....[0]....
.L_16:
        /*0060*/ 	.word	0x000005c0


	//   ....[1]....
        /*0064*/ 	.word	0x00000610


	//----- nvinfo : EIATTR_CBANK_PARAM_SIZE
	.align		4
.L_17:
        /*0068*/ 	.byte	0x03, 0x19
        /*006a*/ 	.short	0x001c


	//----- nvinfo : EIATTR_PARAM_CBANK
	.align		4
        /*006c*/ 	.byte	0x04, 0x0a
        /*006e*/ 	.short	(.L_19 - .L_18)
	.align		4
.L_18:
        /*0070*/ 	.word	index@(.nv.constant0._Z17matrixMultiplyGPUPfS_S_i)
        /*0074*/ 	.short	0x0380
        /*0076*/ 	.short	0x001c


	//----- nvinfo : EIATTR_SW_WAR
	.align		4
.L_19:
        /*0078*/ 	.byte	0x04, 0x36
        /*007a*/ 	.short	(.L_21 - .L_20)
.L_20:
        /*007c*/ 	.word	0x00000008
.L_21:


//--------------------- .nv.callgraph             --------------------------
	.section	.nv.callgraph,"",@"SHT_CUDA_CALLGRAPH"
	.align	4
	.sectionentsize	8
	.align		4
        /*0000*/ 	.word	0x00000000
	.align		4
        /*0004*/ 	.word	0xffffffff
	.align		4
        /*0008*/ 	.word	0x00000000
	.align		4
        /*000c*/ 	.word	0xfffffffe
	.align		4
        /*0010*/ 	.word	0x00000000
	.align		4
        /*0014*/ 	.word	0xfffffffd
	.align		4
        /*0018*/ 	.word	0x00000000
	.align		4
        /*001c*/ 	.word	0xfffffffc


//--------------------- .text._Z17matrixMultiplyGPUPfS_S_i --------------------------
	.section	.text._Z17matrixMultiplyGPUPfS_S_i,"ax",@progbits
	.align	128
        .global         _Z17matrixMultiplyGPUPfS_S_i
        .type           _Z17matrixMultiplyGPUPfS_S_i,@function
        .size           _Z17matrixMultiplyGPUPfS_S_i,(.L_x_3 - _Z17matrixMultiplyGPUPfS_S_i)
        .other          _Z17matrixMultiplyGPUPfS_S_i,@"STO_CUDA_ENTRY STV_DEFAULT"
_Z17matrixMultiplyGPUPfS_S_i:
.text._Z17matrixMultiplyGPUPfS_S_i:
[----:B------:R-:W-:Y:S01]  /*0000*/  LDC R1, c[0x0][0x37c] ;  /* 0x0000df00ff017b82 */ /* 0x000fe20000000800 */
[----:B------:R-:W0:Y:S01]  /*0010*/  LDCU UR4, c[0x0][0x398] ;  /* 0x00007300ff0477ac */ /* 0x000e220008000800 */
[----:B------:R-:W1:Y:S01]  /*0020*/  S2R R5, SR_CTAID.Y ;  /* 0x0000000000057919 */ /* 0x000e620000002600 */
[----:B------:R-:W-:Y:S01]  /*0030*/  HFMA2 R25, -RZ, RZ, 0, 0 ;  /* 0x00000000ff197431 */ /* 0x000fe200000001ff */
[----:B------:R-:W2:Y:S01]  /*0040*/  LDCU.64 UR8, c[0x0][0x358] ;  /* 0x00006b00ff0877ac */ /* 0x000ea20008000a00 */
[----:B------:R-:W1:Y:S01]  /*0050*/  S2R R2, SR_TID.Y ;  /* 0x0000000000027919 */ /* 0x000e620000002200 */
[----:B------:R-:W3:Y:S01]  /*0060*/  S2R R10, SR_CTAID.X ;  /* 0x00000000000a7919 */ /* 0x000ee20000002500 */
[----:B------:R-:W3:Y:S01]  /*0070*/  S2R R3, SR_TID.X ;  /* 0x0000000000037919 */ /* 0x000ee20000002100 */
[----:B0-----:R-:W-:-:S04]  /*0080*/  MOV R6, UR4 ;  /* 0x0000000400067c02 */ /* 0x001fc80008000f00 */
[----:B------:R-:W-:Y:S02]  /*0090*/  ISETP.GE.AND P0, PT, R6, 0x1, PT ;  /* 0x000000010600780c */ /* 0x000fe40003f06270 */
[----:B-1----:R-:W-:Y:S02]  /*00a0*/  LEA R5, R5, R2, 0x4 ;  /* 0x0000000205057211 */ /* 0x002fe400078e20ff */
[----:B---3--:R-:W-:-:S09]  /*00b0*/  LEA R4, R10, R3, 0x4 ;  /* 0x000000030a047211 */ /* 0x008fd200078e20ff */
[----:B--2---:R-:W-:Y:S05]  /*00c0*/  @!P0 BRA `(.L_x_0) ;  /* 0x0000000400348947 */ /* 0x004fea0003800000 */
[----:B------:R-:W0:Y:S01]  /*00d0*/  S2UR UR6, SR_CgaCtaId ;  /* 0x00000000000679c3 */ /* 0x000e220000008800 */
[----:B------:R-:W-:Y:S01]  /*00e0*/  UMOV UR4, 0x400 ;  /* 0x0000040000047882 */ /* 0x000fe20000000000 */
[----:B------:R-:W-:Y:S01]  /*00f0*/  IADD3 R8, PT, PT, R6, 0xf, RZ ;  /* 0x0000000f06087810 */ /* 0x000fe20007ffe0ff */
[----:B------:R-:W-:Y:S01]  /*0100*/  UIADD3 UR5, UPT, UPT, UR4, 0x400, URZ ;  /* 0x0000040004057890 */ /* 0x000fe2000fffe0ff */
[-CC-:B------:R-:W-:Y:S01]  /*0110*/  IMAD R7, R2, R6.reuse, R3.reuse ;  /* 0x0000000602077224 */ /* 0x180fe200078e0203 */
[----:B------:R-:W-:Y:S01]  /*0120*/  MOV R25, RZ ;  /* 0x000000ff00197202 */ /* 0x000fe20000000f00 */
[----:B------:R-:W-:Y:S01]  /*0130*/  IMAD R18, R5, R6, R3 ;  /* 0x0000000605127224 */ /* 0x000fe200078e0203 */
[----:B------:R-:W-:Y:S01]  /*0140*/  SHF.R.U32.HI R8, RZ, 0x4, R8 ;  /* 0x00000004ff087819 */ /* 0x000fe20000011608 */
[----:B------:R-:W1:Y:S01]  /*0150*/  LDC R0, c[0x0][0x398] ;  /* 0x0000e600ff007b82 */ /* 0x000e620000000800 */
[----:B------:R-:W-:Y:S02]  /*0160*/  IMAD R7, R10, 0x10, R7 ;  /* 0x000000100a077824 */ /* 0x000fe400078e0207 */
[----:B------:R-:W-:-:S05]  /*0170*/  IADD3 R19, PT, PT, -R8, RZ, RZ ;  /* 0x000000ff08137210 */ /* 0x000fca0007ffe1ff */
[----:B------:R-:W2:Y:S01]  /*0180*/  LDC.64 R22, c[0x0][0x380] ;  /* 0x0000e000ff167b82 */ /* 0x000ea20000000a00 */
[----:B0-----:R-:W-:Y:S02]  /*0190*/  ULEA UR5, UR6, UR5, 0x18 ;  /* 0x0000000506057291 */ /* 0x001fe4000f8ec0ff */
[----:B------:R-:W-:-:S04]  /*01a0*/  ULEA UR4, UR6, UR4, 0x18 ;  /* 0x0000000406047291 */ /* 0x000fc8000f8ec0ff */
[----:B------:R-:W-:Y:S02]  /*01b0*/  LEA R17, R3, UR5, 0x2 ;  /* 0x0000000503117c11 */ /* 0x000fe4000f8e10ff */
[----:B------:R-:W-:-:S03]  /*01c0*/  LEA R16, R2, UR4, 0x6 ;  /* 0x0000000402107c11 */ /* 0x000fc6000f8e30ff */
[----:B------:R-:W-:Y:S01]  /*01d0*/  IMAD R21, R2, 0x40, R17 ;  /* 0x0000004002157824 */ /* 0x000fe200078e0211 */
[----:B------:R-:W-:-:S07]  /*01e0*/  LEA R20, R3, R16, 0x2 ;  /* 0x0000001003147211 */ /* 0x000fce00078e10ff */
.L_x_1:
[----:B-1----:R-:W-:Y:S01]  /*01f0*/  MOV R6, R0 ;  /* 0x0000000000067202 */ /* 0x002fe20000000f00 */
[----:B------:R-:W-:Y:S01]  /*0200*/  HFMA2 R29, -RZ, RZ, 0, 0 ;  /* 0x00000000ff1d7431 */ /* 0x000fe200000001ff */
[----:B------:R-:W-:Y:S01]  /*0210*/  MOV R24, RZ ;  /* 0x000000ff00187202 */ /* 0x000fe20000000f00 */
[----:B--2---:R-:W-:Y:S01]  /*0220*/  IMAD.WIDE R8, R18, 0x4, R22 ;  /* 0x0000000412087825 */ /* 0x004fe200078e0216 */
[-C--:B------:R-:W-:Y:S02]  /*0230*/  ISETP.GE.AND P0, PT, R2, R6.reuse, PT ;  /* 0x000000060200720c */ /* 0x080fe40003f06270 */
[-C--:B------:R-:W-:Y:S02]  /*0240*/  ISETP.GE.AND P1, PT, R3, R6.reuse, PT ;  /* 0x000000060300720c */ /* 0x080fe40003f26270 */
[-C--:B------:R-:W-:Y:S02]  /*0250*/  ISETP.GE.U32.OR P0, PT, R4, R6.reuse, P0 ;  /* 0x000000060400720c */ /* 0x080fe40000706470 */
[----:B------:R-:W-:-:S11]  /*0260*/  ISETP.GE.U32.OR P1, PT, R5, R6, P1 ;  /* 0x000000060500720c */ /* 0x000fd60000f26470 */
[----:B------:R-:W0:Y:S02]  /*0270*/  @!P0 LDC.64 R10, c[0x0][0x388] ;  /* 0x0000e200ff0a8b82 */ /* 0x000e240000000a00 */
[----:B------:R-:W2:Y:S01]  /*0280*/  @!P1 LDG.E R29, desc[UR8][R8.64] ;  /* 0x00000008081d9981 */ /* 0x000ea2000c1e1900 */
[----:B0-----:R-:W-:-:S05]  /*0290*/  @!P0 IMAD.WIDE.U32 R10, R7, 0x4, R10 ;  /* 0x00000004070a8825 */ /* 0x001fca00078e000a */
[----:B------:R-:W3:Y:S01]  /*02a0*/  @!P0 LDG.E R24, desc[UR8][R10.64] ;  /* 0x000000080a188981 */ /* 0x000ee2000c1e1900 */
[----:B------:R-:W-:-:S05]  /*02b0*/  VIADD R19, R19, 0x1 ;  /* 0x0000000113137836 */ /* 0x000fca0000000000 */
[----:B------:R-:W-:Y:S02]  /*02c0*/  ISETP.NE.AND P0, PT, R19, RZ, PT ;  /* 0x000000ff1300720c */ /* 0x000fe40003f05270 */
[----:B------:R-:W-:Y:S02]  /*02d0*/  IADD3 R18, PT, PT, R18, 0x10, RZ ;  /* 0x0000001012127810 */ /* 0x000fe40007ffe0ff */
[----:B------:R-:W-:Y:S02]  /*02e0*/  IADD3 R2, PT, PT, R2, 0x10, RZ ;  /* 0x0000001002027810 */ /* 0x000fe40007ffe0ff */
[----:B------:R-:W-:Y:S02]  /*02f0*/  IADD3 R3, PT, PT, R3, 0x10, RZ ;  /* 0x0000001003037810 */ /* 0x000fe40007ffe0ff */
[----:B------:R-:W-:Y:S01]  /*0300*/  LEA R7, R6, R7, 0x4 ;  /* 0x0000000706077211 */ /* 0x000fe200078e20ff */
[----:B--2---:R-:W-:Y:S04]  /*0310*/  STS [R20], R29 ;  /* 0x0000001d14007388 */ /* 0x004fe80000000800 */
[----:B---3--:R-:W-:Y:S01]  /*0320*/  STS [R21], R24 ;  /* 0x0000001815007388 */ /* 0x008fe20000000800 */
[----:B------:R-:W-:Y:S06]  /*0330*/  BAR.SYNC.DEFER_BLOCKING 0x0 ;  /* 0x0000000000007b1d */ /* 0x000fec0000010000 */
[----:B------:R-:W-:Y:S04]  /*0340*/  LDS R26, [R17] ;  /* 0x00000000111a7984 */ /* 0x000fe80000000800 */
[----:B------:R-:W0:Y:S04]  /*0350*/  LDS.128 R12, [R16] ;  /* 0x00000000100c7984 */ /* 0x000e280000000c00 */
[----:B------:R-:W1:Y:S04]  /*0360*/  LDS R28, [R17+0x40] ;  /* 0x00004000111c7984 */ /* 0x000e680000000800 */
[----:B------:R-:W2:Y:S04]  /*0370*/  LDS R27, [R17+0x80] ;  /* 0x00008000111b7984 */ /* 0x000ea80000000800 */
[----:B------:R-:W-:Y:S04]  /*0380*/  LDS.128 R8, [R16+0x10] ;  /* 0x0000100010087984 */ /* 0x000fe80000000c00 */
[----:B------:R-:W-:Y:S01]  /*0390*/  LDS R24, [R17+0x140] ;  /* 0x0001400011187984 */ /* 0x000fe20000000800 */
[----:B0-----:R-:W-:-:S03]  /*03a0*/  FFMA R26, R12, R26, R25 ;  /* 0x0000001a0c1a7223 */ /* 0x001fc60000000019 */
[----:B------:R-:W0:Y:S01]  /*03b0*/  LDS R12, [R17+0xc0] ;  /* 0x0000c000110c7984 */ /* 0x000e220000000800 */
[----:B-1----:R-:W-:-:S03]  /*03c0*/  FFMA R26, R28, R13, R26 ;  /* 0x0000000d1c1a7223 */ /* 0x002fc6000000001a */
[----:B------:R-:W1:Y:S04]  /*03d0*/  LDS R13, [R17+0x100] ;  /* 0x00010000110d7984 */ /* 0x000e680000000800 */
[----:B------:R-:W3:Y:S01]  /*03e0*/  LDS R25, [R17+0x180] ;  /* 0x0001800011197984 */ /* 0x000ee20000000800 */
[----:B--2---:R-:W-:-:S04]  /*03f0*/  FFMA R27, R27, R14, R26 ;  /* 0x0000000e1b1b7223 */ /* 0x004fc8000000001a */
[----:B0-----:R-:W-:Y:S02]  /*0400*/  FFMA R15, R12, R15, R27 ;  /* 0x0000000f0c0f7223 */ /* 0x001fe4000000001b */
[----:B------:R-:W-:Y:S02]  /*0410*/  LDS R27, [R17+0x200] ;  /* 0x00020000111b7984 */ /* 0x000fe40000000800 */
[----:B-1----:R-:W-:Y:S02]  /*0420*/  FFMA R13, R8, R13, R15 ;  /* 0x0000000d080d7223 */ /* 0x002fe4000000000f */
[----:B------:R-:W0:Y:S02]  /*0430*/  LDS R8, [R17+0x1c0] ;  /* 0x0001c00011087984 */ /* 0x000e240000000800 */
[----:B------:R-:W-:Y:S02]  /*0440*/  FFMA R26, R24, R9, R13 ;  /* 0x00000009181a7223 */ /* 0x000fe4000000000d */
[----:B------:R-:W1:Y:S04]  /*0450*/  LDS.128 R12, [R16+0x20] ;  /* 0x00002000100c7984 */ /* 0x000e680000000c00 */
[----:B------:R-:W2:Y:S01]  /*0460*/  LDS R24, [R17+0x240] ;  /* 0x0002400011187984 */ /* 0x000ea20000000800 */
[----:B---3--:R-:W-:-:S03]  /*0470*/  FFMA R9, R25, R10, R26 ;  /* 0x0000000a19097223 */ /* 0x008fc6000000001a */
[----:B------:R-:W3:Y:S01]  /*0480*/  LDS R25, [R17+0x280] ;  /* 0x0002800011197984 */ /* 0x000ee20000000800 */
[----:B0-----:R-:W-:-:S04]  /*0490*/  FFMA R9, R8, R11, R9 ;  /* 0x0000000b08097223 */ /* 0x001fc80000000009 */
[----:B-1----:R-:W-:Y:S02]  /*04a0*/  FFMA R9, R12, R27, R9 ;  /* 0x0000001b0c097223 */ /* 0x002fe40000000009 */
[----:B------:R-:W0:Y:S02]  /*04b0*/  LDS R12, [R17+0x2c0] ;  /* 0x0002c000110c7984 */ /* 0x000e240000000800 */
[----:B--2---:R-:W-:Y:S02]  /*04c0*/  FFMA R24, R24, R13, R9 ;  /* 0x0000000d18187223 */ /* 0x004fe40000000009 */
[----:B------:R-:W-:Y:S04]  /*04d0*/  LDS R13, [R17+0x300] ;  /* 0x00030000110d7984 */ /* 0x000fe80000000800 */
[----:B------:R-:W1:Y:S01]  /*04e0*/  LDS.128 R8, [R16+0x30] ;  /* 0x0000300010087984 */ /* 0x000e620000000c00 */
[----:B---3--:R-:W-:-:S03]  /*04f0*/  FFMA R25, R25, R14, R24 ;  /* 0x0000000e19197223 */ /* 0x008fc60000000018 */
[----:B------:R-:W2:Y:S04]  /*0500*/  LDS R27, [R17+0x340] ;  /* 0x00034000111b7984 */ /* 0x000ea80000000800 */
[----:B------:R-:W3:Y:S04]  /*0510*/  LDS R24, [R17+0x380] ;  /* 0x0003800011187984 */ /* 0x000ee80000000800 */
[----:B------:R-:W4:Y:S01]  /*0520*/  LDS R14, [R17+0x3c0] ;  /* 0x0003c000110e7984 */ /* 0x000f220000000800 */
[----:B0-----:R-:W-:-:S04]  /*0530*/  FFMA R15, R12, R15, R25 ;  /* 0x0000000f0c0f7223 */ /* 0x001fc80000000019 */
[----:B-1----:R-:W-:-:S04]  /*0540*/  FFMA R8, R8, R13, R15 ;  /* 0x0000000d08087223 */ /* 0x002fc8000000000f */
[----:B--2---:R-:W-:-:S04]  /*0550*/  FFMA R9, R27, R9, R8 ;  /* 0x000000091b097223 */ /* 0x004fc80000000008 */
[----:B---3--:R-:W-:-:S04]  /*0560*/  FFMA R9, R24, R10, R9 ;  /* 0x0000000a18097223 */ /* 0x008fc80000000009 */
[----:B----4-:R-:W-:Y:S01]  /*0570*/  FFMA R25, R14, R11, R9 ;  /* 0x0000000b0e197223 */ /* 0x010fe20000000009 */
[----:B------:R-:W-:Y:S06]  /*0580*/  BAR.SYNC.DEFER_BLOCKING 0x0 ;  /* 0x0000000000007b1d */ /* 0x000fec0000010000 */
[----:B------:R-:W-:Y:S05]  /*0590*/  @P0 BRA `(.L_x_1) ;  /* 0xfffffffc00140947 */ /* 0x000fea000383ffff */
.L_x_0:
[----:B------:R-:W-:-:S04]  /*05a0*/  VIMNMX R3, PT, PT, R5, R4, !PT ;  /* 0x0000000405037248 */ /* 0x000fc80007fe0100 */
[----:B------:R-:W-:-:S13]  /*05b0*/  ISETP.GE.AND P0, PT, R3, R6, PT ;  /* 0x000000060300720c */ /* 0x000fda0003f06270 */
[----:B------:R-:W-:Y:S05]  /*05c0*/  @P0 EXIT ;  /* 0x000000000000094d */ /* 0x000fea0003800000 */
[----:B------:R-:W0:Y:S01]  /*05d0*/  LDC.64 R2, c[0x0][0x390] ;  /* 0x0000e400ff027b82 */ /* 0x000e220000000a00 */
[----:B------:R-:W-:-:S04]  /*05e0*/  IMAD R5, R5, R6, R4 ;  /* 0x0000000605057224 */ /* 0x000fc800078e0204 */
[----:B0-----:R-:W-:-:S05]  /*05f0*/  IMAD.WIDE.U32 R2, R5, 0x4, R2 ;  /* 0x0000000405027825 */ /* 0x001fca00078e0002 */
[----:B------:R-:W-:Y:S01]  /*0600*/  STG.E desc[UR8][R2.64], R25 ;  /* 0x0000001902007986 */ /* 0x000fe2000c101908 */
[----:B------:R-:W-:Y:S05]  /*0610*/  EXIT ;  /* 0x000000000000794d */ /* 0x000fea0003800000 */
.L_x_2:
[----:B------:R-:W-:-:S00]  /*0620*/  BRA `(.L_x_2) ;  /* 0xfffffffc00fc7947 */ /* 0x000fc0000383ffff */
[----:B------:R-:W-:-:S00]  /*0630*/  NOP ;  /* 0x0000000000007918 */ /* 0x000fc00000000000 */
        /* <DEDUP_REMOVED lines=12> */
.L_x_3:


//--------------------- .nv.shared._Z17matrixMultiplyGPUPfS_S_i --------------------------
	.section	.nv.shared._Z17matrixMultiplyGPUPfS_S_i,"aw",@nobits
	.sectionflags	@""
	.align	4
.nv.shared._Z17matrixMultiplyGPUPfS_S_i:
	.zero		3072


//--------------------- .nv.shared.reserved.0     --------------------------
	.section	.nv.shared.reserved.0,"aw",@nobits
	.weak		__nv_reservedSMEM_offset_0_alias
	.size		__nv_reservedSMEM_offset_0_alias, 0, 64
	.other		__nv_reservedSMEM_offset_0_alias,@"STO_CUDA_RESERVED_SHARED STV_DEFAULT"
__nv_reservedSMEM_offset_0_alias:
	.zero		0
	.zero		64


//--------------------- .nv.constant0._Z17matrixMultiplyGPUPfS_S_i --------------------------
	.section	.nv.constant0._Z17matrixMultiplyGPUPfS_S_i,"a",@progbits
	.sectionflags	@""
	.align	4
.nv.constant0._Z17matrixMultiplyGPUPfS_S_i:
	.zero		924


//--------------------- SYMBOLS --------------------------

	.type		.nv.reservedSmem.offset0,@object
	.size		.nv.reservedSmem.offset0,0x4
	.type		.nv.reservedSmem.cap,@object
	.size		.nv.reservedSmem.cap,0x4
